//
// Generated by NVIDIA NVVM Compiler
//
// Compiler Build ID: CL-36424714
// Cuda compilation tools, release 13.0, V13.0.88
// Based on NVVM 20.0.0
//

.version 9.0
.target sm_100
.address_size 64

	// .globl	default_function_kernel
// _ZZ25default_function_kernel_1E14compute_shared has been demoted

.visible .entry default_function_kernel(
	.param .u64 .ptr .align 1 default_function_kernel_param_0,
	.param .u64 .ptr .align 1 default_function_kernel_param_1
)
{
	.reg .b32 	%r<2>;
	.reg .b32 	%f<4>;
	.reg .b64 	%rd<8>;

	ld.param.u64 	%rd1, [default_function_kernel_param_0];
	ld.param.u64 	%rd2, [default_function_kernel_param_1];
	cvta.to.global.u64 	%rd3, %rd1;
	cvta.to.global.u64 	%rd4, %rd2;
	mov.u32 	%r1, %ctaid.x;
	mul.wide.u32 	%rd5, %r1, 4;
	add.s64 	%rd6, %rd4, %rd5;
	ld.global.nc.f32 	%f1, [%rd6];
	mul.f32 	%f2, %f1, 0f3FB8AA3B;
	ex2.approx.f32 	%f3, %f2;
	add.s64 	%rd7, %rd3, %rd5;
	st.global.f32 	[%rd7], %f3;
	ret;

}
	// .globl	default_function_kernel_2
.visible .entry default_function_kernel_2(
	.param .u64 .ptr .align 1 default_function_kernel_2_param_0,
	.param .u64 .ptr .align 1 default_function_kernel_2_param_1
)
.maxntid 32
{
	.reg .pred 	%p<7>;
	.reg .b32 	%r<12>;
	.reg .b32 	%f<39>;
	.reg .b64 	%rd<9>;

	ld.param.u64 	%rd1, [default_function_kernel_2_param_0];
	ld.param.u64 	%rd2, [default_function_kernel_2_param_1];
	cvta.to.global.u64 	%rd3, %rd2;
	mov.u32 	%r4, %ctaid.x;
	shl.b32 	%r5, %r4, 5;
	mov.u32 	%r6, %tid.x;
	or.b32  	%r1, %r5, %r6;
	mul.wide.u32 	%rd4, %r1, 4;
	add.s64 	%rd5, %rd3, %rd4;
	ld.global.nc.f32 	%f5, [%rd5];
	mov.f32 	%f6, 0f3F800000;
	sub.rn.f32 	%f7, %f5, %f6;
	mov.b32 	%r2, %f7;
	setp.gt.u32 	%p1, %r2, 1258291200;
	fma.rn.f32 	%f8, %f5, %f5, 0fBF800000;
	rsqrt.approx.ftz.f32 	%f9, %f8;
	mul.f32 	%f10, %f8, %f9;
	mul.f32 	%f11, %f9, 0f3F000000;
	neg.f32 	%f12, %f10;
	fma.rn.f32 	%f13, %f12, %f10, %f8;
	fma.rn.f32 	%f14, %f13, %f11, %f10;
	setp.eq.f32 	%p2, %f8, 0f00000000;
	selp.f32 	%f15, 0f00000000, %f14, %p2;
	selp.f32 	%f16, 0fBF800001, %f15, %p1;
	add.f32 	%f1, %f7, %f16;
	add.rz.f32 	%f17, %f1, %f6;
	mov.b32 	%r7, %f17;
	add.s32 	%r8, %r7, -1061158912;
	and.b32  	%r9, %r8, -8388608;
	mov.b32 	%r3, %f1;
	sub.s32 	%r10, %r3, %r9;
	mov.b32 	%f18, %r10;
	sub.s32 	%r11, 1082130432, %r9;
	mov.b32 	%f19, %r11;
	fma.rn.f32 	%f20, %f19, 0f3E800000, 0fBF800000;
	add.f32 	%f21, %f20, %f18;
	cvt.rn.f32.s32 	%f22, %r9;
	mul.f32 	%f23, %f22, 0f34000000;
	fma.rn.f32 	%f24, %f21, 0fBD39BF78, 0f3DD80012;
	fma.rn.f32 	%f25, %f24, %f21, 0fBE0778E0;
	fma.rn.f32 	%f26, %f25, %f21, 0f3E146475;
	fma.rn.f32 	%f27, %f26, %f21, 0fBE2A68DD;
	fma.rn.f32 	%f28, %f27, %f21, 0f3E4CAF9E;
	fma.rn.f32 	%f29, %f28, %f21, 0fBE800042;
	fma.rn.f32 	%f30, %f29, %f21, 0f3EAAAAE6;
	fma.rn.f32 	%f31, %f30, %f21, 0fBF000000;
	mul.f32 	%f32, %f21, %f31;
	fma.rn.f32 	%f33, %f32, %f21, %f21;
	fma.rn.f32 	%f38, %f23, 0f3F317218, %f33;
	setp.lt.u32 	%p3, %r3, 2139095040;
	@%p3 bra 	$L__BB1_2;
	setp.gt.s32 	%p4, %r3, -1082130432;
	fma.rn.f32 	%f34, %f1, 0f7F800000, 0f7F800000;
	selp.f32 	%f35, %f34, %f38, %p4;
	setp.eq.f32 	%p5, %f1, 0f00000000;
	selp.f32 	%f38, 0f80000000, %f35, %p5;
$L__BB1_2:
	setp.gt.u32 	%p6, %r2, 1258291200;
	cvta.to.global.u64 	%rd6, %rd1;
	add.f32 	%f36, %f38, 0f3F317218;
	selp.f32 	%f37, %f36, %f38, %p6;
	add.s64 	%rd8, %rd6, %rd4;
	st.global.f32 	[%rd8], %f37;
	ret;

}
	// .globl	default_function_kernel_3
.visible .entry default_function_kernel_3(
	.param .u64 .ptr .align 1 default_function_kernel_3_param_0,
	.param .u64 .ptr .align 1 default_function_kernel_3_param_1
)
.maxntid 32
{
	.reg .pred 	%p<8>;
	.reg .b32 	%r<11>;
	.reg .b32 	%f<59>;
	.reg .b64 	%rd<9>;

	ld.param.u64 	%rd1, [default_function_kernel_3_param_0];
	ld.param.u64 	%rd2, [default_function_kernel_3_param_1];
	cvta.to.global.u64 	%rd3, %rd2;
	mov.u32 	%r3, %ctaid.x;
	shl.b32 	%r4, %r3, 5;
	mov.u32 	%r5, %tid.x;
	or.b32  	%r1, %r4, %r5;
	mul.wide.u32 	%rd4, %r1, 4;
	add.s64 	%rd5, %rd3, %rd4;
	ld.global.nc.f32 	%f1, [%rd5];
	abs.f32 	%f6, %f1;
	mov.f32 	%f7, 0f3F800000;
	sub.f32 	%f8, %f7, %f6;
	rcp.approx.ftz.f32 	%f9, %f8;
	add.f32 	%f10, %f9, %f9;
	mul.f32 	%f11, %f6, %f10;
	setp.gt.f32 	%p1, %f6, 0f7E800000;
	selp.f32 	%f2, 0fC0000000, %f11, %p1;
	add.rz.f32 	%f12, %f2, %f7;
	mov.b32 	%r6, %f12;
	add.s32 	%r7, %r6, -1061158912;
	and.b32  	%r8, %r7, -8388608;
	mov.b32 	%r2, %f2;
	sub.s32 	%r9, %r2, %r8;
	mov.b32 	%f13, %r9;
	sub.s32 	%r10, 1082130432, %r8;
	mov.b32 	%f14, %r10;
	fma.rn.f32 	%f15, %f14, 0f3E800000, 0fBF800000;
	add.f32 	%f16, %f15, %f13;
	cvt.rn.f32.s32 	%f17, %r8;
	mul.f32 	%f18, %f17, 0f34000000;
	fma.rn.f32 	%f19, %f16, 0fBD39BF78, 0f3DD80012;
	fma.rn.f32 	%f20, %f19, %f16, 0fBE0778E0;
	fma.rn.f32 	%f21, %f20, %f16, 0f3E146475;
	fma.rn.f32 	%f22, %f21, %f16, 0fBE2A68DD;
	fma.rn.f32 	%f23, %f22, %f16, 0f3E4CAF9E;
	fma.rn.f32 	%f24, %f23, %f16, 0fBE800042;
	fma.rn.f32 	%f25, %f24, %f16, 0f3EAAAAE6;
	fma.rn.f32 	%f26, %f25, %f16, 0fBF000000;
	mul.f32 	%f27, %f16, %f26;
	fma.rn.f32 	%f28, %f27, %f16, %f16;
	fma.rn.f32 	%f58, %f18, 0f3F317218, %f28;
	setp.lt.u32 	%p2, %r2, 2139095040;
	@%p2 bra 	$L__BB2_2;
	setp.gt.s32 	%p3, %r2, -1082130432;
	fma.rn.f32 	%f29, %f2, 0f7F800000, 0f7F800000;
	selp.f32 	%f30, %f29, %f58, %p3;
	setp.eq.f32 	%p4, %f2, 0f00000000;
	selp.f32 	%f58, 0f80000000, %f30, %p4;
$L__BB2_2:
	cvta.to.global.u64 	%rd6, %rd1;
	mov.f32 	%f31, 0f3F000000;
	copysign.f32 	%f32, %f1, %f31;
	mul.f32 	%f33, %f32, %f58;
	abs.f32 	%f34, %f33;
	fma.rn.f32 	%f35, %f34, 0fBF000000, 0f3F000000;
	rsqrt.approx.ftz.f32 	%f36, %f35;
	mul.f32 	%f37, %f36, %f35;
	mul.f32 	%f38, %f36, 0fBF000000;
	fma.rn.f32 	%f39, %f37, %f38, 0f3F000000;
	fma.rn.f32 	%f40, %f37, %f39, %f37;
	setp.eq.f32 	%p5, %f34, 0f3F800000;
	selp.f32 	%f41, 0f00000000, %f40, %p5;
	setp.gt.f32 	%p6, %f34, 0f3F0F5C29;
	selp.f32 	%f42, %f41, %f34, %p6;
	copysign.f32 	%f43, %f33, %f42;
	mul.f32 	%f44, %f43, %f43;
	fma.rn.f32 	%f45, %f44, 0f3D10ECEF, 0f3C8B1ABB;
	fma.rn.f32 	%f46, %f45, %f44, 0f3CFC028C;
	fma.rn.f32 	%f47, %f46, %f44, 0f3D372139;
	fma.rn.f32 	%f48, %f47, %f44, 0f3D9993DB;
	fma.rn.f32 	%f49, %f48, %f44, 0f3E2AAAC6;
	mul.f32 	%f50, %f44, %f49;
	fma.rn.f32 	%f51, %f50, %f43, %f43;
	neg.f32 	%f52, %f51;
	selp.f32 	%f53, %f51, %f52, %p6;
	fma.rn.f32 	%f54, 0f3F6EE581, 0f3FD774EB, %f53;
	setp.gt.f32 	%p7, %f33, 0f3F0F5C29;
	selp.f32 	%f55, %f51, %f54, %p7;
	add.f32 	%f56, %f55, %f55;
	selp.f32 	%f57, %f56, %f55, %p6;
	add.s64 	%rd8, %rd6, %rd4;
	st.global.f32 	[%rd8], %f57;
	ret;

}
	// .globl	default_function_kernel_4
.visible .entry default_function_kernel_4(
	.param .u64 .ptr .align 1 default_function_kernel_4_param_0,
	.param .u64 .ptr .align 1 default_function_kernel_4_param_1
)
.maxntid 2
{
	.reg .pred 	%p<8>;
	.reg .b32 	%r<11>;
	.reg .b32 	%f<59>;
	.reg .b64 	%rd<9>;

	ld.param.u64 	%rd1, [default_function_kernel_4_param_0];
	ld.param.u64 	%rd2, [default_function_kernel_4_param_1];
	cvta.to.global.u64 	%rd3, %rd2;
	mov.u32 	%r3, %ctaid.x;
	shl.b32 	%r4, %r3, 1;
	mov.u32 	%r5, %tid.x;
	or.b32  	%r1, %r4, %r5;
	mul.wide.u32 	%rd4, %r1, 4;
	add.s64 	%rd5, %rd3, %rd4;
	ld.global.nc.f32 	%f1, [%rd5];
	abs.f32 	%f6, %f1;
	mov.f32 	%f7, 0f3F800000;
	sub.f32 	%f8, %f7, %f6;
	rcp.approx.ftz.f32 	%f9, %f8;
	add.f32 	%f10, %f9, %f9;
	mul.f32 	%f11, %f6, %f10;
	setp.gt.f32 	%p1, %f6, 0f7E800000;
	selp.f32 	%f2, 0fC0000000, %f11, %p1;
	add.rz.f32 	%f12, %f2, %f7;
	mov.b32 	%r6, %f12;
	add.s32 	%r7, %r6, -1061158912;
	and.b32  	%r8, %r7, -8388608;
	mov.b32 	%r2, %f2;
	sub.s32 	%r9, %r2, %r8;
	mov.b32 	%f13, %r9;
	sub.s32 	%r10, 1082130432, %r8;
	mov.b32 	%f14, %r10;
	fma.rn.f32 	%f15, %f14, 0f3E800000, 0fBF800000;
	add.f32 	%f16, %f15, %f13;
	cvt.rn.f32.s32 	%f17, %r8;
	mul.f32 	%f18, %f17, 0f34000000;
	fma.rn.f32 	%f19, %f16, 0fBD39BF78, 0f3DD80012;
	fma.rn.f32 	%f20, %f19, %f16, 0fBE0778E0;
	fma.rn.f32 	%f21, %f20, %f16, 0f3E146475;
	fma.rn.f32 	%f22, %f21, %f16, 0fBE2A68DD;
	fma.rn.f32 	%f23, %f22, %f16, 0f3E4CAF9E;
	fma.rn.f32 	%f24, %f23, %f16, 0fBE800042;
	fma.rn.f32 	%f25, %f24, %f16, 0f3EAAAAE6;
	fma.rn.f32 	%f26, %f25, %f16, 0fBF000000;
	mul.f32 	%f27, %f16, %f26;
	fma.rn.f32 	%f28, %f27, %f16, %f16;
	fma.rn.f32 	%f58, %f18, 0f3F317218, %f28;
	setp.lt.u32 	%p2, %r2, 2139095040;
	@%p2 bra 	$L__BB3_2;
	setp.gt.s32 	%p3, %r2, -1082130432;
	fma.rn.f32 	%f29, %f2, 0f7F800000, 0f7F800000;
	selp.f32 	%f30, %f29, %f58, %p3;
	setp.eq.f32 	%p4, %f2, 0f00000000;
	selp.f32 	%f58, 0f80000000, %f30, %p4;
$L__BB3_2:
	cvta.to.global.u64 	%rd6, %rd1;
	mov.f32 	%f31, 0f3F000000;
	copysign.f32 	%f32, %f1, %f31;
	mul.f32 	%f33, %f32, %f58;
	abs.f32 	%f34, %f33;
	fma.rn.f32 	%f35, %f34, 0fBF000000, 0f3F000000;
	rsqrt.approx.ftz.f32 	%f36, %f35;
	mul.f32 	%f37, %f36, %f35;
	mul.f32 	%f38, %f36, 0fBF000000;
	fma.rn.f32 	%f39, %f37, %f38, 0f3F000000;
	fma.rn.f32 	%f40, %f37, %f39, %f37;
	setp.eq.f32 	%p5, %f34, 0f3F800000;
	selp.f32 	%f41, 0f00000000, %f40, %p5;
	setp.gt.f32 	%p6, %f34, 0f3F0F5C29;
	selp.f32 	%f42, %f41, %f34, %p6;
	copysign.f32 	%f43, %f33, %f42;
	mul.f32 	%f44, %f43, %f43;
	fma.rn.f32 	%f45, %f44, 0f3D10ECEF, 0f3C8B1ABB;
	fma.rn.f32 	%f46, %f45, %f44, 0f3CFC028C;
	fma.rn.f32 	%f47, %f46, %f44, 0f3D372139;
	fma.rn.f32 	%f48, %f47, %f44, 0f3D9993DB;
	fma.rn.f32 	%f49, %f48, %f44, 0f3E2AAAC6;
	mul.f32 	%f50, %f44, %f49;
	fma.rn.f32 	%f51, %f50, %f43, %f43;
	neg.f32 	%f52, %f51;
	selp.f32 	%f53, %f51, %f52, %p6;
	fma.rn.f32 	%f54, 0f3F6EE581, 0f3FD774EB, %f53;
	setp.gt.f32 	%p7, %f33, 0f3F0F5C29;
	selp.f32 	%f55, %f51, %f54, %p7;
	add.f32 	%f56, %f55, %f55;
	selp.f32 	%f57, %f56, %f55, %p6;
	add.s64 	%rd8, %rd6, %rd4;
	st.global.f32 	[%rd8], %f57;
	ret;

}
	// .globl	default_function_kernel_1
.visible .entry default_function_kernel_1(
	.param .u64 .ptr .align 1 default_function_kernel_1_param_0,
	.param .u64 .ptr .align 1 default_function_kernel_1_param_1
)
.maxntid 48
{
	.reg .b32 	%r<24>;
	.reg .b32 	%f<49>;
	.reg .b64 	%rd<11>;
	// demoted variable
	.shared .align 4 .b8 _ZZ25default_function_kernel_1E14compute_shared[192];
	ld.param.u64 	%rd1, [default_function_kernel_1_param_0];
	ld.param.u64 	%rd2, [default_function_kernel_1_param_1];
	cvta.to.global.u64 	%rd3, %rd2;
	mov.u32 	%r1, %ctaid.x;
	shr.u32 	%r2, %r1, 1;
	mul.lo.s32 	%r3, %r2, 192;
	mov.u32 	%r4, %tid.x;
	shl.b32 	%r5, %r4, 2;
	and.b32  	%r6, %r5, 248;
	and.b32  	%r7, %r4, 1;
	or.b32  	%r8, %r6, %r7;
	add.s32 	%r9, %r8, %r3;
	mov.u32 	%r10, _ZZ25default_function_kernel_1E14compute_shared;
	add.s32 	%r11, %r10, %r5;
	and.b32  	%r12, %r5, 192;
	add.s32 	%r13, %r3, %r12;
	shl.b32 	%r14, %r1, 2;
	and.b32  	%r15, %r14, 4;
	shl.b32 	%r16, %r4, 1;
	and.b32  	%r17, %r16, 2;
	or.b32  	%r18, %r13, %r15;
	or.b32  	%r19, %r18, %r17;
	bar.sync 	0;
	mul.wide.u32 	%rd4, %r9, 4;
	add.s64 	%rd5, %rd3, %rd4;
	ld.global.nc.f32 	%f1, [%rd5];
	cvt.rpi.f32.f32 	%f2, %f1;
	st.shared.f32 	[%r11], %f2;
	bar.sync 	0;
	add.s32 	%r20, %r10, %r6;
	ld.shared.f32 	%f3, [%r20];
	mul.wide.u32 	%rd6, %r19, 4;
	add.s64 	%rd7, %rd3, %rd6;
	ld.global.nc.f32 	%f4, [%rd7];
	fma.rn.f32 	%f5, %f3, %f4, 0f00000000;
	ld.global.nc.f32 	%f6, [%rd7+4];
	fma.rn.f32 	%f7, %f3, %f6, 0f00000000;
	ld.shared.f32 	%f8, [%r20+4];
	ld.global.nc.f32 	%f9, [%rd7+32];
	fma.rn.f32 	%f10, %f8, %f9, %f5;
	ld.global.nc.f32 	%f11, [%rd7+36];
	fma.rn.f32 	%f12, %f8, %f11, %f7;
	bar.sync 	0;
	ld.global.nc.f32 	%f13, [%rd5+8];
	cvt.rpi.f32.f32 	%f14, %f13;
	st.shared.f32 	[%r11], %f14;
	bar.sync 	0;
	ld.shared.f32 	%f15, [%r20];
	ld.global.nc.f32 	%f16, [%rd7+64];
	fma.rn.f32 	%f17, %f15, %f16, %f10;
	ld.global.nc.f32 	%f18, [%rd7+68];
	fma.rn.f32 	%f19, %f15, %f18, %f12;
	ld.shared.f32 	%f20, [%r20+4];
	ld.global.nc.f32 	%f21, [%rd7+96];
	fma.rn.f32 	%f22, %f20, %f21, %f17;
	ld.global.nc.f32 	%f23, [%rd7+100];
	fma.rn.f32 	%f24, %f20, %f23, %f19;
	bar.sync 	0;
	ld.global.nc.f32 	%f25, [%rd5+16];
	cvt.rpi.f32.f32 	%f26, %f25;
	st.shared.f32 	[%r11], %f26;
	bar.sync 	0;
	ld.shared.f32 	%f27, [%r20];
	ld.global.nc.f32 	%f28, [%rd7+128];
	fma.rn.f32 	%f29, %f27, %f28, %f22;
	ld.global.nc.f32 	%f30, [%rd7+132];
	fma.rn.f32 	%f31, %f27, %f30, %f24;
	ld.shared.f32 	%f32, [%r20+4];
	ld.global.nc.f32 	%f33, [%rd7+160];
	fma.rn.f32 	%f34, %f32, %f33, %f29;
	ld.global.nc.f32 	%f35, [%rd7+164];
	fma.rn.f32 	%f36, %f32, %f35, %f31;
	bar.sync 	0;
	ld.global.nc.f32 	%f37, [%rd5+24];
	cvt.rpi.f32.f32 	%f38, %f37;
	st.shared.f32 	[%r11], %f38;
	bar.sync 	0;
	ld.shared.f32 	%f39, [%r20];
	ld.global.nc.f32 	%f40, [%rd7+192];
	fma.rn.f32 	%f41, %f39, %f40, %f34;
	ld.global.nc.f32 	%f42, [%rd7+196];
	fma.rn.f32 	%f43, %f39, %f42, %f36;
	ld.shared.f32 	%f44, [%r20+4];
	ld.global.nc.f32 	%f45, [%rd7+224];
	fma.rn.f32 	%f46, %f44, %f45, %f41;
	ld.global.nc.f32 	%f47, [%rd7+228];
	fma.rn.f32 	%f48, %f44, %f47, %f43;
	add.s32 	%r21, %r3, %r6;
	or.b32  	%r22, %r21, %r15;
	or.b32  	%r23, %r22, %r17;
	cvta.to.global.u64 	%rd8, %rd1;
	mul.wide.u32 	%rd9, %r23, 4;
	add.s64 	%rd10, %rd8, %rd9;
	st.global.f32 	[%rd10], %f46;
	st.global.f32 	[%rd10+4], %f48;
	ret;

}


// ===== COMPILED SASS (sm_100) =====

	.target	sm_100

	.elftype	@"ET_EXEC"


//--------------------- .note.nv.tkinfo           --------------------------
	.section	.note.nv.tkinfo,"",@"SHT_NOTE"
	.sectionflags	@"SHF_NOTE_NV_TKINFO"
	.tkinfo
        /*0018*/ 	.word	0x00000002
        /*0030*/ 	.string	""
        /*0030*/ 	.string	"ptxas"
        /*0030*/ 	.string	"Cuda compilation tools, release 13.0, V13.0.88"
        /*0030*/ 	.string	"Build cuda_13.0.r13.0/compiler.36424714_0"
        /*0030*/ 	.string	"-arch sm_100 -m 64 "



//--------------------- .note.nv.cuinfo           --------------------------
	.section	.note.nv.cuinfo,"",@"SHT_NOTE"
	.sectionflags	@"SHF_NOTE_NV_CUINFO"
        /*0018*/ 	.short	0x0002
        /*001a*/ 	.short	0x0064
        /*001c*/ 	.short	0x0082
	.zero		2


//--------------------- .nv.info                  --------------------------
	.section	.nv.info,"",@"SHT_CUDA_INFO"
	.align	4


	//----- nvinfo : EIATTR_REGCOUNT
	.align		4
        /*0000*/ 	.byte	0x04, 0x2f
        /*0002*/ 	.short	(.L_1 - .L_0)
	.align		4
.L_0:
        /*0004*/ 	.word	index@(default_function_kernel)
        /*0008*/ 	.word	0x0000000c


	//----- nvinfo : EIATTR_FRAME_SIZE
	.align		4
.L_1:
        /*000c*/ 	.byte	0x04, 0x11
        /*000e*/ 	.short	(.L_3 - .L_2)
	.align		4
.L_2:
        /*0010*/ 	.word	index@(default_function_kernel)
        /*0014*/ 	.word	0x00000000


	//----- nvinfo : EIATTR_REGCOUNT
	.align		4
.L_3:
        /*0018*/ 	.byte	0x04, 0x2f
        /*001a*/ 	.short	(.L_5 - .L_4)
	.align		4
.L_4:
        /*001c*/ 	.word	index@(default_function_kernel_2)
        /*0020*/ 	.word	0x0000000c


	//----- nvinfo : EIATTR_FRAME_SIZE
	.align		4
.L_5:
        /*0024*/ 	.byte	0x04, 0x11
        /*0026*/ 	.short	(.L_7 - .L_6)
	.align		4
.L_6:
        /*0028*/ 	.word	index@(default_function_kernel_2)
        /*002c*/ 	.word	0x00000000


	//----- nvinfo : EIATTR_REGCOUNT
	.align		4
.L_7:
        /*0030*/ 	.byte	0x04, 0x2f
        /*0032*/ 	.short	(.L_9 - .L_8)
	.align		4
.L_8:
        /*0034*/ 	.word	index@(default_function_kernel_3)
        /*0038*/ 	.word	0x0000000c


	//----- nvinfo : EIATTR_FRAME_SIZE
	.align		4
.L_9:
        /*003c*/ 	.byte	0x04, 0x11
        /*003e*/ 	.short	(.L_11 - .L_10)
	.align		4
.L_10:
        /*0040*/ 	.word	index@(default_function_kernel_3)
        /*0044*/ 	.word	0x00000000


	//----- nvinfo : EIATTR_REGCOUNT
	.align		4
.L_11:
        /*0048*/ 	.byte	0x04, 0x2f
        /*004a*/ 	.short	(.L_13 - .L_12)
	.align		4
.L_12:
        /*004c*/ 	.word	index@(default_function_kernel_4)
        /*0050*/ 	.word	0x0000000c


	//----- nvinfo : EIATTR_FRAME_SIZE
	.align		4
.L_13:
        /*0054*/ 	.byte	0x04, 0x11
        /*0056*/ 	.short	(.L_15 - .L_14)
	.align		4
.L_14:
        /*0058*/ 	.word	index@(default_function_kernel_4)
        /*005c*/ 	.word	0x00000000


	//----- nvinfo : EIATTR_REGCOUNT
	.align		4
.L_15:
        /*0060*/ 	.byte	0x04, 0x2f
        /*0062*/ 	.short	(.L_17 - .L_16)
	.align		4
.L_16:
        /*0064*/ 	.word	index@(default_function_kernel_1)
        /*0068*/ 	.word	0x00000020


	//----- nvinfo : EIATTR_FRAME_SIZE
	.align		4
.L_17:
        /*006c*/ 	.byte	0x04, 0x11
        /*006e*/ 	.short	(.L_19 - .L_18)
	.align		4
.L_18:
        /*0070*/ 	.word	index@(default_function_kernel_1)
        /*0074*/ 	.word	0x00000000


	//----- nvinfo : EIATTR_MIN_STACK_SIZE
	.align		4
.L_19:
        /*0078*/ 	.byte	0x04, 0x12
        /*007a*/ 	.short	(.L_21 - .L_20)
	.align		4
.L_20:
        /*007c*/ 	.word	index@(default_function_kernel_1)
        /*0080*/ 	.word	0x00000000


	//----- nvinfo : EIATTR_MIN_STACK_SIZE
	.align		4
.L_21:
        /*0084*/ 	.byte	0x04, 0x12
        /*0086*/ 	.short	(.L_23 - .L_22)
	.align		4
.L_22:
        /*0088*/ 	.word	index@(default_function_kernel_4)
        /*008c*/ 	.word	0x00000000


	//----- nvinfo : EIATTR_MIN_STACK_SIZE
	.align		4
.L_23:
        /*0090*/ 	.byte	0x04, 0x12
        /*0092*/ 	.short	(.L_25 - .L_24)
	.align		4
.L_24:
        /*0094*/ 	.word	index@(default_function_kernel_3)
        /*0098*/ 	.word	0x00000000


	//----- nvinfo : EIATTR_MIN_STACK_SIZE
	.align		4
.L_25:
        /*009c*/ 	.byte	0x04, 0x12
        /*009e*/ 	.short	(.L_27 - .L_26)
	.align		4
.L_26:
        /*00a0*/ 	.word	index@(default_function_kernel_2)
        /*00a4*/ 	.word	0x00000000


	//----- nvinfo : EIATTR_MIN_STACK_SIZE
	.align		4
.L_27:
        /*00a8*/ 	.byte	0x04, 0x12
        /*00aa*/ 	.short	(.L_29 - .L_28)
	.align		4
.L_28:
        /*00ac*/ 	.word	index@(default_function_kernel)
        /*00b0*/ 	.word	0x00000000
.L_29:


//--------------------- .nv.compat                --------------------------
	.section	.nv.compat,"",@"SHT_CUDA_COMPAT_INFO"
	.align	4
        /*0000*/ 	.byte	0x02, 0x09, 0x00, 0x00, 0x02, 0x02, 0x01, 0x00, 0x02, 0x05, 0x05, 0x00, 0x03, 0x07, 0x01, 0x01
        /*0010*/ 	.byte	0x02, 0x03, 0x00, 0x00, 0x02, 0x06, 0x01, 0x00, 0x04, 0x0b, 0x08, 0x00, 0x01, 0x00, 0x00, 0x00
        /*0020*/ 	.byte	0x00, 0x00, 0x00, 0x00


//--------------------- .nv.info.default_function_kernel_1 --------------------------
	.section	.nv.info.default_function_kernel_1,"",@"SHT_CUDA_INFO"
	.sectionflags	@""
	.align	4


	//----- nvinfo : EIATTR_CUDA_API_VERSION
	.align		4
        /*0000*/ 	.byte	0x04, 0x37
        /*0002*/ 	.short	(.L_31 - .L_30)
.L_30:
        /*0004*/ 	.word	0x00000082


	//----- nvinfo : EIATTR_KPARAM_INFO
	.align		4
.L_31:
        /*0008*/ 	.byte	0x04, 0x17
        /*000a*/ 	.short	(.L_33 - .L_32)
.L_32:
        /*000c*/ 	.word	0x00000000
        /*0010*/ 	.short	0x0001
        /*0012*/ 	.short	0x0008
        /*0014*/ 	.byte	0x00, 0xf5, 0x21, 0x00


	//----- nvinfo : EIATTR_KPARAM_INFO
	.align		4
.L_33:
        /*0018*/ 	.byte	0x04, 0x17
        /*001a*/ 	.short	(.L_35 - .L_34)
.L_34:
        /*001c*/ 	.word	0x00000000
        /*0020*/ 	.short	0x0000
        /*0022*/ 	.short	0x0000
        /*0024*/ 	.byte	0x00, 0xf5, 0x21, 0x00


	//----- nvinfo : EIATTR_SPARSE_MMA_MASK
	.align		4
.L_35:
        /*0028*/ 	.byte	0x03, 0x50
        /*002a*/ 	.short	0x0000


	//----- nvinfo : EIATTR_MAXREG_COUNT
	.align		4
        /*002c*/ 	.byte	0x03, 0x1b
        /*002e*/ 	.short	0x00ff


	//----- nvinfo : EIATTR_NUM_BARRIERS
	.align		4
        /*0030*/ 	.byte	0x02, 0x4c
        /*0032*/ 	.byte	0x01
	.zero		1


	//----- nvinfo : EIATTR_MERCURY_ISA_VERSION
	.align		4
        /*0034*/ 	.byte	0x03, 0x5f
        /*0036*/ 	.short	0x0101


	//----- nvinfo : EIATTR_VRC_CTA_INIT_COUNT
	.align		4
        /*0038*/ 	.byte	0x02, 0x4a
	.zero		1
	.zero		1


	//----- nvinfo : EIATTR_EXIT_INSTR_OFFSETS
	.align		4
        /*003c*/ 	.byte	0x04, 0x1c
        /*003e*/ 	.short	(.L_37 - .L_36)


	//   ....[0]....
.L_36:
        /*0040*/ 	.word	0x00000540


	//----- nvinfo : EIATTR_MAX_THREADS
	.align		4
.L_37:
        /*0044*/ 	.byte	0x04, 0x05
        /*0046*/ 	.short	(.L_39 - .L_38)
.L_38:
        /*0048*/ 	.word	0x00000030
        /*004c*/ 	.word	0x00000001
        /*0050*/ 	.word	0x00000001


	//----- nvinfo : EIATTR_CBANK_PARAM_SIZE
	.align		4
.L_39:
        /*0054*/ 	.byte	0x03, 0x19
        /*0056*/ 	.short	0x0010


	//----- nvinfo : EIATTR_PARAM_CBANK
	.align		4
        /*0058*/ 	.byte	0x04, 0x0a
        /*005a*/ 	.short	(.L_41 - .L_40)
	.align		4
.L_40:
        /*005c*/ 	.word	index@(.nv.constant0.default_function_kernel_1)
        /*0060*/ 	.short	0x0380
        /*0062*/ 	.short	0x0010


	//----- nvinfo : EIATTR_SW_WAR
	.align		4
.L_41:
        /*0064*/ 	.byte	0x04, 0x36
        /*0066*/ 	.short	(.L_43 - .L_42)
.L_42:
        /*0068*/ 	.word	0x00000008
.L_43:


//--------------------- .nv.info.default_function_kernel_4 --------------------------
	.section	.nv.info.default_function_kernel_4,"",@"SHT_CUDA_INFO"
	.sectionflags	@""
	.align	4


	//----- nvinfo : EIATTR_CUDA_API_VERSION
	.align		4
        /*0000*/ 	.byte	0x04, 0x37
        /*0002*/ 	.short	(.L_45 - .L_44)
.L_44:
        /*0004*/ 	.word	0x00000082


	//----- nvinfo : EIATTR_KPARAM_INFO
	.align		4
.L_45:
        /*0008*/ 	.byte	0x04, 0x17
        /*000a*/ 	.short	(.L_47 - .L_46)
.L_46:
        /*000c*/ 	.word	0x00000000
        /*0010*/ 	.short	0x0001
        /*0012*/ 	.short	0x0008
        /*0014*/ 	.byte	0x00, 0xf5, 0x21, 0x00


	//----- nvinfo : EIATTR_KPARAM_INFO
	.align		4
.L_47:
        /*0018*/ 	.byte	0x04, 0x17
        /*001a*/ 	.short	(.L_49 - .L_48)
.L_48:
        /*001c*/ 	.word	0x00000000
        /*0020*/ 	.short	0x0000
        /*0022*/ 	.short	0x0000
        /*0024*/ 	.byte	0x00, 0xf5, 0x21, 0x00


	//----- nvinfo : EIATTR_SPARSE_MMA_MASK
	.align		4
.L_49:
        /*0028*/ 	.byte	0x03, 0x50
        /*002a*/ 	.short	0x0000


	//----- nvinfo : EIATTR_MAXREG_COUNT
	.align		4
        /*002c*/ 	.byte	0x03, 0x1b
        /*002e*/ 	.short	0x00ff


	//----- nvinfo : EIATTR_MERCURY_ISA_VERSION
	.align		4
        /*0030*/ 	.byte	0x03, 0x5f
        /*0032*/ 	.short	0x0101


	//----- nvinfo : EIATTR_VRC_CTA_INIT_COUNT
	.align		4
        /*0034*/ 	.byte	0x02, 0x4a
	.zero		1
	.zero		1


	//----- nvinfo : EIATTR_EXIT_INSTR_OFFSETS
	.align		4
        /*0038*/ 	.byte	0x04, 0x1c
        /*003a*/ 	.short	(.L_51 - .L_50)


	//   ....[0]....
.L_50:
        /*003c*/ 	.word	0x000004a0


	//----- nvinfo : EIATTR_MAX_THREADS
	.align		4
.L_51:
        /*0040*/ 	.byte	0x04, 0x05
        /*0042*/ 	.short	(.L_53 - .L_52)
.L_52:
        /*0044*/ 	.word	0x00000002
        /*0048*/ 	.word	0x00000001
        /*004c*/ 	.word	0x00000001


	//----- nvinfo : EIATTR_CBANK_PARAM_SIZE
	.align		4
.L_53:
        /*0050*/ 	.byte	0x03, 0x19
        /*0052*/ 	.short	0x0010


	//----- nvinfo : EIATTR_PARAM_CBANK
	.align		4
        /*0054*/ 	.byte	0x04, 0x0a
        /*0056*/ 	.short	(.L_55 - .L_54)
	.align		4
.L_54:
        /*0058*/ 	.word	index@(.nv.constant0.default_function_kernel_4)
        /*005c*/ 	.short	0x0380
        /*005e*/ 	.short	0x0010


	//----- nvinfo : EIATTR_SW_WAR
	.align		4
.L_55:
        /*0060*/ 	.byte	0x04, 0x36
        /*0062*/ 	.short	(.L_57 - .L_56)
.L_56:
        /*0064*/ 	.word	0x00000008
.L_57:


//--------------------- .nv.info.default_function_kernel_3 --------------------------
	.section	.nv.info.default_function_kernel_3,"",@"SHT_CUDA_INFO"
	.sectionflags	@""
	.align	4


	//----- nvinfo : EIATTR_CUDA_API_VERSION
	.align		4
        /*0000*/ 	.byte	0x04, 0x37
        /*0002*/ 	.short	(.L_59 - .L_58)
.L_58:
        /*0004*/ 	.word	0x00000082


	//----- nvinfo : EIATTR_KPARAM_INFO
	.align		4
.L_59:
        /*0008*/ 	.byte	0x04, 0x17
        /*000a*/ 	.short	(.L_61 - .L_60)
.L_60:
        /*000c*/ 	.word	0x00000000
        /*0010*/ 	.short	0x0001
        /*0012*/ 	.short	0x0008
        /*0014*/ 	.byte	0x00, 0xf5, 0x21, 0x00


	//----- nvinfo : EIATTR_KPARAM_INFO
	.align		4
.L_61:
        /*0018*/ 	.byte	0x04, 0x17
        /*001a*/ 	.short	(.L_63 - .L_62)
.L_62:
        /*001c*/ 	.word	0x00000000
        /*0020*/ 	.short	0x0000
        /*0022*/ 	.short	0x0000
        /*0024*/ 	.byte	0x00, 0xf5, 0x21, 0x00


	//----- nvinfo : EIATTR_SPARSE_MMA_MASK
	.align		4
.L_63:
        /*0028*/ 	.byte	0x03, 0x50
        /*002a*/ 	.short	0x0000


	//----- nvinfo : EIATTR_MAXREG_COUNT
	.align		4
        /*002c*/ 	.byte	0x03, 0x1b
        /*002e*/ 	.short	0x00ff


	//----- nvinfo : EIATTR_MERCURY_ISA_VERSION
	.align		4
        /*0030*/ 	.byte	0x03, 0x5f
        /*0032*/ 	.short	0x0101


	//----- nvinfo : EIATTR_VRC_CTA_INIT_COUNT
	.align		4
        /*0034*/ 	.byte	0x02, 0x4a
	.zero		1
	.zero		1


	//----- nvinfo : EIATTR_EXIT_INSTR_OFFSETS
	.align		4
        /*0038*/ 	.byte	0x04, 0x1c
        /*003a*/ 	.short	(.L_65 - .L_64)


	//   ....[0]....
.L_64:
        /*003c*/ 	.word	0x000004a0


	//----- nvinfo : EIATTR_MAX_THREADS
	.align		4
.L_65:
        /*0040*/ 	.byte	0x04, 0x05
        /*0042*/ 	.short	(.L_67 - .L_66)
.L_66:
        /*0044*/ 	.word	0x00000020
        /*0048*/ 	.word	0x00000001
        /*004c*/ 	.word	0x00000001


	//----- nvinfo : EIATTR_CBANK_PARAM_SIZE
	.align		4
.L_67:
        /*0050*/ 	.byte	0x03, 0x19
        /*0052*/ 	.short	0x0010


	//----- nvinfo : EIATTR_PARAM_CBANK
	.align		4
        /*0054*/ 	.byte	0x04, 0x0a
        /*0056*/ 	.short	(.L_69 - .L_68)
	.align		4
.L_68:
        /*0058*/ 	.word	index@(.nv.constant0.default_function_kernel_3)
        /*005c*/ 	.short	0x0380
        /*005e*/ 	.short	0x0010


	//----- nvinfo : EIATTR_SW_WAR
	.align		4
.L_69:
        /*0060*/ 	.byte	0x04, 0x36
        /*0062*/ 	.short	(.L_71 - .L_70)
.L_70:
        /*0064*/ 	.word	0x00000008
.L_71:


//--------------------- .nv.info.default_function_kernel_2 --------------------------
	.section	.nv.info.default_function_kernel_2,"",@"SHT_CUDA_INFO"
	.sectionflags	@""
	.align	4


	//----- nvinfo : EIATTR_CUDA_API_VERSION
	.align		4
        /*0000*/ 	.byte	0x04, 0x37
        /*0002*/ 	.short	(.L_73 - .L_72)
.L_72:
        /*0004*/ 	.word	0x00000082


	//----- nvinfo : EIATTR_KPARAM_INFO
	.align		4
.L_73:
        /*0008*/ 	.byte	0x04, 0x17
        /*000a*/ 	.short	(.L_75 - .L_74)
.L_74:
        /*000c*/ 	.word	0x00000000
        /*0010*/ 	.short	0x0001
        /*0012*/ 	.short	0x0008
        /*0014*/ 	.byte	0x00, 0xf5, 0x21, 0x00


	//----- nvinfo : EIATTR_KPARAM_INFO
	.align		4
.L_75:
        /*0018*/ 	.byte	0x04, 0x17
        /*001a*/ 	.short	(.L_77 - .L_76)
.L_76:
        /*001c*/ 	.word	0x00000000
        /*0020*/ 	.short	0x0000
        /*0022*/ 	.short	0x0000
        /*0024*/ 	.byte	0x00, 0xf5, 0x21, 0x00


	//----- nvinfo : EIATTR_SPARSE_MMA_MASK
	.align		4
.L_77:
        /*0028*/ 	.byte	0x03, 0x50
        /*002a*/ 	.short	0x0000


	//----- nvinfo : EIATTR_MAXREG_COUNT
	.align		4
        /*002c*/ 	.byte	0x03, 0x1b
        /*002e*/ 	.short	0x00ff


	//----- nvinfo : EIATTR_MERCURY_ISA_VERSION
	.align		4
        /*0030*/ 	.byte	0x03, 0x5f
        /*0032*/ 	.short	0x0101


	//----- nvinfo : EIATTR_VRC_CTA_INIT_COUNT
	.align		4
        /*0034*/ 	.byte	0x02, 0x4a
	.zero		1
	.zero		1


	//----- nvinfo : EIATTR_EXIT_INSTR_OFFSETS
	.align		4
        /*0038*/ 	.byte	0x04, 0x1c
        /*003a*/ 	.short	(.L_79 - .L_78)


	//   ....[0]....
.L_78:
        /*003c*/ 	.word	0x00000350


	//----- nvinfo : EIATTR_MAX_THREADS
	.align		4
.L_79:
        /*0040*/ 	.byte	0x04, 0x05
        /*0042*/ 	.short	(.L_81 - .L_80)
.L_80:
        /*0044*/ 	.word	0x00000020
        /*0048*/ 	.word	0x00000001
        /*004c*/ 	.word	0x00000001


	//----- nvinfo : EIATTR_CBANK_PARAM_SIZE
	.align		4
.L_81:
        /*0050*/ 	.byte	0x03, 0x19
        /*0052*/ 	.short	0x0010


	//----- nvinfo : EIATTR_PARAM_CBANK
	.align		4
        /*0054*/ 	.byte	0x04, 0x0a
        /*0056*/ 	.short	(.L_83 - .L_82)
	.align		4
.L_82:
        /*0058*/ 	.word	index@(.nv.constant0.default_function_kernel_2)
        /*005c*/ 	.short	0x0380
        /*005e*/ 	.short	0x0010


	//----- nvinfo : EIATTR_SW_WAR
	.align		4
.L_83:
        /*0060*/ 	.byte	0x04, 0x36
        /*0062*/ 	.short	(.L_85 - .L_84)
.L_84:
        /*0064*/ 	.word	0x00000008
.L_85:


//--------------------- .nv.info.default_function_kernel --------------------------
	.section	.nv.info.default_function_kernel,"",@"SHT_CUDA_INFO"
	.sectionflags	@""
	.align	4


	//----- nvinfo : EIATTR_CUDA_API_VERSION
	.align		4
        /*0000*/ 	.byte	0x04, 0x37
        /*0002*/ 	.short	(.L_87 - .L_86)
.L_86:
        /*0004*/ 	.word	0x00000082


	//----- nvinfo : EIATTR_KPARAM_INFO
	.align		4
.L_87:
        /*0008*/ 	.byte	0x04, 0x17
        /*000a*/ 	.short	(.L_89 - .L_88)
.L_88:
        /*000c*/ 	.word	0x00000000
        /*0010*/ 	.short	0x0001
        /*0012*/ 	.short	0x0008
        /*0014*/ 	.byte	0x00, 0xf5, 0x21, 0x00


	//----- nvinfo : EIATTR_KPARAM_INFO
	.align		4
.L_89:
        /*0018*/ 	.byte	0x04, 0x17
        /*001a*/ 	.short	(.L_91 - .L_90)
.L_90:
        /*001c*/ 	.word	0x00000000
        /*0020*/ 	.short	0x0000
        /*0022*/ 	.short	0x0000
        /*0024*/ 	.byte	0x00, 0xf5, 0x21, 0x00


	//----- nvinfo : EIATTR_SPARSE_MMA_MASK
	.align		4
.L_91:
        /*0028*/ 	.byte	0x03, 0x50
        /*002a*/ 	.short	0x0000


	//----- nvinfo : EIATTR_MAXREG_COUNT
	.align		4
        /*002c*/ 	.byte	0x03, 0x1b
        /*002e*/ 	.short	0x00ff


	//----- nvinfo : EIATTR_MERCURY_ISA_VERSION
	.align		4
        /*0030*/ 	.byte	0x03, 0x5f
        /*0032*/ 	.short	0x0101


	//----- nvinfo : EIATTR_VRC_CTA_INIT_COUNT
	.align		4
        /*0034*/ 	.byte	0x02, 0x4a
	.zero		1
	.zero		1


	//----- nvinfo : EIATTR_EXIT_INSTR_OFFSETS
	.align		4
        /*0038*/ 	.byte	0x04, 0x1c
        /*003a*/ 	.short	(.L_93 - .L_92)


	//   ....[0]....
.L_92:
        /*003c*/ 	.word	0x000000e0


	//----- nvinfo : EIATTR_CBANK_PARAM_SIZE
	.align		4
.L_93:
        /*0040*/ 	.byte	0x03, 0x19
        /*0042*/ 	.short	0x0010


	//----- nvinfo : EIATTR_PARAM_CBANK
	.align		4
        /*0044*/ 	.byte	0x04, 0x0a
        /*0046*/ 	.short	(.L_95 - .L_94)
	.align		4
.L_94:
        /*0048*/ 	.word	index@(.nv.constant0.default_function_kernel)
        /*004c*/ 	.short	0x0380
        /*004e*/ 	.short	0x0010


	//----- nvinfo : EIATTR_SW_WAR
	.align		4
.L_95:
        /*0050*/ 	.byte	0x04, 0x36
        /*0052*/ 	.short	(.L_97 - .L_96)
.L_96:
        /*0054*/ 	.word	0x00000008
.L_97:


//--------------------- .nv.callgraph             --------------------------
	.section	.nv.callgraph,"",@"SHT_CUDA_CALLGRAPH"
	.align	4
	.sectionentsize	8
	.align		4
        /*0000*/ 	.word	0x00000000
	.align		4
        /*0004*/ 	.word	0xffffffff
	.align		4
        /*0008*/ 	.word	0x00000000
	.align		4
        /*000c*/ 	.word	0xfffffffe
	.align		4
        /*0010*/ 	.word	0x00000000
	.align		4
        /*0014*/ 	.word	0xfffffffd
	.align		4
        /*0018*/ 	.word	0x00000000
	.align		4
        /*001c*/ 	.word	0xfffffffc


//--------------------- .text.default_function_kernel_1 --------------------------
	.section	.text.default_function_kernel_1,"ax",@progbits
	.align	128
        .global         default_function_kernel_1
        .type           default_function_kernel_1,@function
        .size           default_function_kernel_1,(.L_x_5 - default_function_kernel_1)
        .other          default_function_kernel_1,@"STO_CUDA_ENTRY STV_DEFAULT"
default_function_kernel_1:
.text.default_function_kernel_1:
[----:B------:R-:W-:Y:S01]  /*0000*/  LDC R1, c[0x0][0x37c] ;  /* 0x0000df00ff017b82 */ /* 0x000fe20000000800 */
[----:B------:R-:W0:Y:S07]  /*0010*/  S2R R13, SR_TID.X ;  /* 0x00000000000d7919 */ /* 0x000e2e0000002100 */
[----:B------:R-:W1:Y:S01]  /*0020*/  LDC.64 R6, c[0x0][0x388] ;  /* 0x0000e200ff067b82 */ /* 0x000e620000000a00 */
[----:B------:R-:W2:Y:S01]  /*0030*/  LDCU.64 UR6, c[0x0][0x358] ;  /* 0x00006b00ff0677ac */ /* 0x000ea20008000a00 */
[----:B------:R-:W3:Y:S01]  /*0040*/  S2R R2, SR_CTAID.X ;  /* 0x0000000000027919 */ /* 0x000ee20000002500 */
[----:B0-----:R-:W-:-:S04]  /*0050*/  SHF.L.U32 R22, R13, 0x2, RZ ;  /* 0x000000020d167819 */ /* 0x001fc800000006ff */
[----:B------:R-:W-:Y:S02]  /*0060*/  LOP3.LUT R10, R22, 0xf8, RZ, 0xc0, !PT ;  /* 0x000000f8160a7812 */ /* 0x000fe400078ec0ff */
[----:B---3--:R-:W-:Y:S02]  /*0070*/  SHF.R.U32.HI R19, RZ, 0x1, R2 ;  /* 0x00000001ff137819 */ /* 0x008fe40000011602 */
[----:B------:R-:W-:-:S05]  /*0080*/  LOP3.LUT R0, R10, 0x1, R13, 0xf8, !PT ;  /* 0x000000010a007812 */ /* 0x000fca00078ef80d */
[----:B------:R-:W-:-:S04]  /*0090*/  IMAD R17, R19, 0xc0, R0 ;  /* 0x000000c013117824 */ /* 0x000fc800078e0200 */
[----:B-1----:R-:W-:-:S05]  /*00a0*/  IMAD.WIDE.U32 R16, R17, 0x4, R6 ;  /* 0x0000000411107825 */ /* 0x002fca00078e0006 */
[----:B--2---:R-:W2:Y:S01]  /*00b0*/  LDG.E.CONSTANT R11, desc[UR6][R16.64] ;  /* 0x00000006100b7981 */ /* 0x004ea2000c1e9900 */
[----:B------:R-:W-:Y:S02]  /*00c0*/  SHF.L.U32 R0, R2, 0x2, RZ ;  /* 0x0000000202007819 */ /* 0x000fe400000006ff */
[----:B------:R-:W-:Y:S01]  /*00d0*/  LOP3.LUT R2, R22, 0xc0, RZ, 0xc0, !PT ;  /* 0x000000c016027812 */ /* 0x000fe200078ec0ff */
[----:B------:R-:W3:Y:S01]  /*00e0*/  LDG.E.CONSTANT R25, desc[UR6][R16.64+0x8] ;  /* 0x0000080610197981 */ /* 0x000ee2000c1e9900 */
[----:B------:R-:W-:Y:S02]  /*00f0*/  SHF.L.U32 R13, R13, 0x1, RZ ;  /* 0x000000010d0d7819 */ /* 0x000fe400000006ff */
[----:B------:R-:W-:Y:S01]  /*0100*/  LOP3.LUT R0, R0, 0x4, RZ, 0xc0, !PT ;  /* 0x0000000400007812 */ /* 0x000fe200078ec0ff */
[----:B------:R-:W-:Y:S01]  /*0110*/  IMAD R2, R19, 0xc0, R2 ;  /* 0x000000c013027824 */ /* 0x000fe200078e0202 */
[----:B------:R-:W-:Y:S01]  /*0120*/  LOP3.LUT R13, R13, 0x2, RZ, 0xc0, !PT ;  /* 0x000000020d0d7812 */ /* 0x000fe200078ec0ff */
[----:B------:R-:W4:Y:S03]  /*0130*/  LDG.E.CONSTANT R27, desc[UR6][R16.64+0x10] ;  /* 0x00001006101b7981 */ /* 0x000f26000c1e9900 */
[----:B------:R-:W-:Y:S01]  /*0140*/  IADD3 R3, PT, PT, R13, R2, R0 ;  /* 0x000000020d037210 */ /* 0x000fe20007ffe000 */
[----:B------:R-:W0:Y:S01]  /*0150*/  S2UR UR5, SR_CgaCtaId ;  /* 0x00000000000579c3 */ /* 0x000e220000008800 */
[----:B------:R-:W5:Y:S03]  /*0160*/  LDG.E.CONSTANT R8, desc[UR6][R16.64+0x18] ;  /* 0x0000180610087981 */ /* 0x000f66000c1e9900 */
[----:B------:R-:W-:-:S05]  /*0170*/  IMAD.WIDE.U32 R6, R3, 0x4, R6 ;  /* 0x0000000403067825 */ /* 0x000fca00078e0006 */
[----:B------:R-:W3:Y:S04]  /*0180*/  LDG.E.CONSTANT R23, desc[UR6][R6.64] ;  /* 0x0000000606177981 */ /* 0x000ee8000c1e9900 */
[----:B------:R-:W4:Y:S04]  /*0190*/  LDG.E.CONSTANT R5, desc[UR6][R6.64+0x4] ;  /* 0x0000040606057981 */ /* 0x000f28000c1e9900 */
[----:B------:R-:W5:Y:S04]  /*01a0*/  LDG.E.CONSTANT R4, desc[UR6][R6.64+0x20] ;  /* 0x0000200606047981 */ /* 0x000f68000c1e9900 */
[----:B------:R-:W5:Y:S01]  /*01b0*/  LDG.E.CONSTANT R26, desc[UR6][R6.64+0x24] ;  /* 0x00002406061a7981 */ /* 0x000f62000c1e9900 */
[----:B------:R-:W-:-:S02]  /*01c0*/  UMOV UR4, 0x400 ;  /* 0x0000040000047882 */ /* 0x000fc40000000000 */
[----:B0-----:R-:W-:Y:S01]  /*01d0*/  ULEA UR4, UR5, UR4, 0x18 ;  /* 0x0000000405047291 */ /* 0x001fe2000f8ec0ff */
[----:B------:R-:W-:Y:S06]  /*01e0*/  BAR.SYNC.DEFER_BLOCKING 0x0 ;  /* 0x0000000000007b1d */ /* 0x000fec0000010000 */
[----:B------:R-:W5:Y:S04]  /*01f0*/  LDG.E.CONSTANT R9, desc[UR6][R6.64+0x40] ;  /* 0x0000400606097981 */ /* 0x000f68000c1e9900 */
        /* <DEDUP_REMOVED lines=8> */
[----:B------:R-:W5:Y:S01]  /*0280*/  LDG.E.CONSTANT R24, desc[UR6][R6.64+0xe4] ;  /* 0x0000e40606187981 */ /* 0x000f62000c1e9900 */
[----:B--2---:R-:W0:Y:S03]  /*0290*/  FRND.CEIL R11, R11 ;  /* 0x0000000b000b7307 */ /* 0x004e260000209000 */
[----:B0-----:R0:W-:Y:S01]  /*02a0*/  STS [R22+UR4], R11 ;  /* 0x0000000b16007988 */ /* 0x0011e20008000804 */
[----:B------:R-:W-:Y:S06]  /*02b0*/  BAR.SYNC.DEFER_BLOCKING 0x0 ;  /* 0x0000000000007b1d */ /* 0x000fec0000010000 */
[----:B0-----:R-:W2:Y:S04]  /*02c0*/  LDG.E.CONSTANT R11, desc[UR6][R6.64+0xc0] ;  /* 0x0000c006060b7981 */ /* 0x001ea8000c1e9900 */
[----:B------:R-:W3:Y:S02]  /*02d0*/  LDS.64 R2, [R10+UR4] ;  /* 0x000000040a027984 */ /* 0x000ee40008000a00 */
[----:B---3--:R-:W-:-:S02]  /*02e0*/  FFMA R28, R2, R23, RZ ;  /* 0x00000017021c7223 */ /* 0x008fc400000000ff */
[----:B------:R0:W3:Y:S01]  /*02f0*/  LDG.E.CONSTANT R23, desc[UR6][R6.64+0xc4] ;  /* 0x0000c40606177981 */ /* 0x0000e2000c1e9900 */
[----:B------:R-:W-:Y:S06]  /*0300*/  BAR.SYNC.DEFER_BLOCKING 0x0 ;  /* 0x0000000000007b1d */ /* 0x000fec0000010000 */
[----:B------:R-:W1:Y:S02]  /*0310*/  FRND.CEIL R25, R25 ;  /* 0x0000001900197307 */ /* 0x000e640000209000 */
[----:B-1----:R-:W-:Y:S01]  /*0320*/  STS [R22+UR4], R25 ;  /* 0x0000001916007988 */ /* 0x002fe20008000804 */
[----:B----4-:R-:W-:Y:S01]  /*0330*/  FFMA R29, R2, R5, RZ ;  /* 0x00000005021d7223 */ /* 0x010fe200000000ff */
[-C--:B-----5:R-:W-:Y:S01]  /*0340*/  FFMA R28, R4, R3.reuse, R28 ;  /* 0x00000003041c7223 */ /* 0x0a0fe2000000001c */
[----:B------:R-:W-:Y:S06]  /*0350*/  BAR.SYNC.DEFER_BLOCKING 0x0 ;  /* 0x0000000000007b1d */ /* 0x000fec0000010000 */
[----:B------:R-:W1:Y:S01]  /*0360*/  FRND.CEIL R27, R27 ;  /* 0x0000001b001b7307 */ /* 0x000e620000209000 */
[----:B------:R-:W4:Y:S01]  /*0370*/  LDS.64 R4, [R10+UR4] ;  /* 0x000000040a047984 */ /* 0x000f220008000a00 */
[----:B------:R-:W-:Y:S06]  /*0380*/  BAR.SYNC.DEFER_BLOCKING 0x0 ;  /* 0x0000000000007b1d */ /* 0x000fec0000010000 */
[----:B-1----:R-:W-:Y:S01]  /*0390*/  STS [R22+UR4], R27 ;  /* 0x0000001b16007988 */ /* 0x002fe20008000804 */
[----:B------:R-:W-:Y:S01]  /*03a0*/  FFMA R26, R26, R3, R29 ;  /* 0x000000031a1a7223 */ /* 0x000fe2000000001d */
[----:B------:R-:W-:Y:S06]  /*03b0*/  BAR.SYNC.DEFER_BLOCKING 0x0 ;  /* 0x0000000000007b1d */ /* 0x000fec0000010000 */
[----:B------:R-:W1:Y:S01]  /*03c0*/  FRND.CEIL R8, R8 ;  /* 0x0000000800087307 */ /* 0x000e620000209000 */
[----:B------:R-:W5:Y:S01]  /*03d0*/  LDS.64 R2, [R10+UR4] ;  /* 0x000000040a027984 */ /* 0x000f620008000a00 */
[----:B------:R-:W-:Y:S06]  /*03e0*/  BAR.SYNC.DEFER_BLOCKING 0x0 ;  /* 0x0000000000007b1d */ /* 0x000fec0000010000 */
[----:B-1----:R1:W-:Y:S02]  /*03f0*/  STS [R22+UR4], R8 ;  /* 0x0000000816007988 */ /* 0x0023e40008000804 */
[----:B------:R-:W-:Y:S01]  /*0400*/  BAR.SYNC.DEFER_BLOCKING 0x0 ;  /* 0x0000000000007b1d */ /* 0x000fe20000010000 */
[C---:B----4-:R-:W-:Y:S01]  /*0410*/  FFMA R25, R4.reuse, R9, R28 ;  /* 0x0000000904197223 */ /* 0x050fe2000000001c */
[----:B------:R-:W-:-:S06]  /*0420*/  FFMA R15, R4, R15, R26 ;  /* 0x0000000f040f7223 */ /* 0x000fcc000000001a */
[----:B-1----:R-:W1:Y:S01]  /*0430*/  LDC.64 R8, c[0x0][0x380] ;  /* 0x0000e000ff087b82 */ /* 0x002e620000000a00 */
[----:B0-----:R-:W2:Y:S01]  /*0440*/  LDS.64 R6, [R10+UR4] ;  /* 0x000000040a067984 */ /* 0x001ea20008000a00 */
[-C--:B------:R-:W-:Y:S01]  /*0450*/  FFMA R25, R18, R5.reuse, R25 ;  /* 0x0000000512197223 */ /* 0x080fe20000000019 */
[----:B------:R-:W-:Y:S01]  /*0460*/  FFMA R16, R16, R5, R15 ;  /* 0x0000000510107223 */ /* 0x000fe2000000000f */
[----:B------:R-:W-:Y:S02]  /*0470*/  IMAD R19, R19, 0xc0, R10 ;  /* 0x000000c013137824 */ /* 0x000fe400078e020a */
[C---:B-----5:R-:W-:Y:S01]  /*0480*/  FFMA R21, R2.reuse, R21, R25 ;  /* 0x0000001502157223 */ /* 0x060fe20000000019 */
[----:B------:R-:W-:-:S03]  /*0490*/  FFMA R17, R2, R17, R16 ;  /* 0x0000001102117223 */ /* 0x000fc60000000010 */
[-C--:B------:R-:W-:Y:S01]  /*04a0*/  FFMA R21, R14, R3.reuse, R21 ;  /* 0x000000030e157223 */ /* 0x080fe20000000015 */
[----:B------:R-:W-:Y:S01]  /*04b0*/  FFMA R12, R12, R3, R17 ;  /* 0x000000030c0c7223 */ /* 0x000fe20000000011 */
[----:B------:R-:W-:-:S05]  /*04c0*/  IADD3 R19, PT, PT, R13, R19, R0 ;  /* 0x000000130d137210 */ /* 0x000fca0007ffe000 */
[----:B-1----:R-:W-:-:S04]  /*04d0*/  IMAD.WIDE.U32 R8, R19, 0x4, R8 ;  /* 0x0000000413087825 */ /* 0x002fc800078e0008 */
[----:B--2---:R-:W-:-:S04]  /*04e0*/  FFMA R11, R6, R11, R21 ;  /* 0x0000000b060b7223 */ /* 0x004fc80000000015 */
[----:B------:R-:W-:-:S05]  /*04f0*/  FFMA R11, R20, R7, R11 ;  /* 0x00000007140b7223 */ /* 0x000fca000000000b */
[----:B------:R-:W-:Y:S01]  /*0500*/  STG.E desc[UR6][R8.64], R11 ;  /* 0x0000000b08007986 */ /* 0x000fe2000c101906 */
[----:B---3--:R-:W-:-:S04]  /*0510*/  FFMA R23, R6, R23, R12 ;  /* 0x0000001706177223 */ /* 0x008fc8000000000c */
[----:B------:R-:W-:-:S05]  /*0520*/  FFMA R23, R24, R7, R23 ;  /* 0x0000000718177223 */ /* 0x000fca0000000017 */
[----:B------:R-:W-:Y:S01]  /*0530*/  STG.E desc[UR6][R8.64+0x4], R23 ;  /* 0x0000041708007986 */ /* 0x000fe2000c101906 */
[----:B------:R-:W-:Y:S05]  /*0540*/  EXIT ;  /* 0x000000000000794d */ /* 0x000fea0003800000 */
.L_x_0:
[----:B------:R-:W-:-:S00]  /*0550*/  BRA `(.L_x_0) ;  /* 0xfffffffc00fc7947 */ /* 0x000fc0000383ffff */
[----:B------:R-:W-:-:S00]  /*0560*/  NOP ;  /* 0x0000000000007918 */ /* 0x000fc00000000000 */
        /* <DEDUP_REMOVED lines=9> */
.L_x_5:


//--------------------- .text.default_function_kernel_4 --------------------------
	.section	.text.default_function_kernel_4,"ax",@progbits
	.align	128
        .global         default_function_kernel_4
        .type           default_function_kernel_4,@function
        .size           default_function_kernel_4,(.L_x_6 - default_function_kernel_4)
        .other          default_function_kernel_4,@"STO_CUDA_ENTRY STV_DEFAULT"
default_function_kernel_4:
.text.default_function_kernel_4:
[----:B------:R-:W-:Y:S01]  /*0000*/  LDC R1, c[0x0][0x37c] ;  /* 0x0000df00ff017b82 */ /* 0x000fe20000000800 */
[----:B------:R-:W0:Y:S07]  /*0010*/  S2R R5, SR_TID.X ;  /* 0x0000000000057919 */ /* 0x000e2e0000002100 */
[----:B------:R-:W1:Y:S01]  /*0020*/  S2UR UR4, SR_CTAID.X ;  /* 0x00000000000479c3 */ /* 0x000e620000002500 */
[----:B------:R-:W2:Y:S07]  /*0030*/  LDCU.64 UR6, c[0x0][0x358] ;  /* 0x00006b00ff0677ac */ /* 0x000eae0008000a00 */
[----:B------:R-:W3:Y:S01]  /*0040*/  LDC.64 R2, c[0x0][0x388] ;  /* 0x0000e200ff027b82 */ /* 0x000ee20000000a00 */
[----:B-1----:R-:W-:-:S06]  /*0050*/  USHF.L.U32 UR4, UR4, 0x1, URZ ;  /* 0x0000000104047899 */ /* 0x002fcc00080006ff */
[----:B0-----:R-:W-:-:S05]  /*0060*/  LOP3.LUT R5, R5, UR4, RZ, 0xfc, !PT ;  /* 0x0000000405057c12 */ /* 0x001fca000f8efcff */
[----:B---3--:R-:W-:-:S06]  /*0070*/  IMAD.WIDE.U32 R2, R5, 0x4, R2 ;  /* 0x0000000405027825 */ /* 0x008fcc00078e0002 */
[----:B--2---:R-:W2:Y:S01]  /*0080*/  LDG.E.CONSTANT R2, desc[UR6][R2.64] ;  /* 0x0000000602027981 */ /* 0x004ea2000c1e9900 */
[----:B------:R-:W-:Y:S02]  /*0090*/  HFMA2 R9, -RZ, RZ, 1.625, 0 ;  /* 0x3e800000ff097431 */ /* 0x000fe400000001ff */
[C---:B--2---:R-:W-:Y:S01]  /*00a0*/  FADD R0, -|R2|.reuse, 1 ;  /* 0x3f80000002007421 */ /* 0x044fe20000000300 */
[----:B------:R-:W-:-:S05]  /*00b0*/  FSETP.GT.AND P0, PT, |R2|, 8.50705917302346158658e+37, PT ;  /* 0x7e8000000200780b */ /* 0x000fca0003f04200 */
[----:B------:R-:W0:Y:S02]  /*00c0*/  MUFU.RCP R0, R0 ;  /* 0x0000000000007308 */ /* 0x000e240000001000 */
[----:B0-----:R-:W-:Y:S01]  /*00d0*/  FADD R7, R0, R0 ;  /* 0x0000000000077221 */ /* 0x001fe20000000000 */
[----:B------:R-:W-:-:S03]  /*00e0*/  MOV R0, 0x3d39bf78 ;  /* 0x3d39bf7800007802 */ /* 0x000fc60000000f00 */
[----:B------:R-:W-:-:S05]  /*00f0*/  FMUL R7, |R2|, R7 ;  /* 0x0000000702077220 */ /* 0x000fca0000400200 */
[----:B------:R-:W-:-:S04]  /*0100*/  FSEL R7, R7, -2, !P0 ;  /* 0xc000000007077808 */ /* 0x000fc80004000000 */
[C---:B------:R-:W-:Y:S01]  /*0110*/  ISETP.GE.U32.AND P0, PT, R7.reuse, 0x7f800000, PT ;  /* 0x7f8000000700780c */ /* 0x040fe20003f06070 */
[----:B------:R-:W-:-:S03]  /*0120*/  FADD.RZ R4, R7, 1 ;  /* 0x3f80000007047421 */ /* 0x000fc6000000c000 */
[----:B------:R-:W-:Y:S02]  /*0130*/  ISETP.GT.AND P1, PT, R7, -0x40800000, P0 ;  /* 0xbf8000000700780c */ /* 0x000fe40000724270 */
[----:B------:R-:W-:-:S04]  /*0140*/  IADD3 R4, PT, PT, R4, -0x3f400000, RZ ;  /* 0xc0c0000004047810 */ /* 0x000fc80007ffe0ff */
[----:B------:R-:W-:-:S04]  /*0150*/  LOP3.LUT R4, R4, 0xff800000, RZ, 0xc0, !PT ;  /* 0xff80000004047812 */ /* 0x000fc800078ec0ff */
[----:B------:R-:W-:Y:S02]  /*0160*/  IADD3 R6, PT, PT, -R4, 0x40800000, RZ ;  /* 0x4080000004067810 */ /* 0x000fe40007ffe1ff */
[-C--:B------:R-:W-:Y:S02]  /*0170*/  IADD3 R3, PT, PT, R7, -R4.reuse, RZ ;  /* 0x8000000407037210 */ /* 0x080fe40007ffe0ff */
[----:B------:R-:W-:Y:S01]  /*0180*/  I2FP.F32.S32 R4, R4 ;  /* 0x0000000400047245 */ /* 0x000fe20000201400 */
[----:B------:R-:W-:Y:S01]  /*0190*/  FFMA R6, R6, R9, -1 ;  /* 0xbf80000006067423 */ /* 0x000fe20000000009 */
[----:B------:R-:W-:-:S03]  /*01a0*/  HFMA2 R9, -RZ, RZ, 1.75, 0 ;  /* 0x3f000000ff097431 */ /* 0x000fc600000001ff */
[----:B------:R-:W-:Y:S01]  /*01b0*/  FADD R3, R3, R6 ;  /* 0x0000000603037221 */ /* 0x000fe20000000000 */
[----:B------:R-:W-:-:S03]  /*01c0*/  FMUL R4, R4, 1.1920928955078125e-07 ;  /* 0x3400000004047820 */ /* 0x000fc60000400000 */
[----:B------:R-:W-:Y:S01]  /*01d0*/  FFMA R0, R3, -R0, 0.10546888411045074463 ;  /* 0x3dd8001203007423 */ /* 0x000fe20000000800 */
[----:B------:R-:W-:-:S03]  /*01e0*/  LOP3.LUT R2, R9, 0x80000000, R2, 0xb8, !PT ;  /* 0x8000000009027812 */ /* 0x000fc600078eb802 */
[----:B------:R-:W-:-:S04]  /*01f0*/  FFMA R0, R3, R0, -0.13229703903198242188 ;  /* 0xbe0778e003007423 */ /* 0x000fc80000000000 */
[----:B------:R-:W-:-:S04]  /*0200*/  FFMA R0, R3, R0, 0.14491446316242218018 ;  /* 0x3e14647503007423 */ /* 0x000fc80000000000 */
[----:B------:R-:W-:-:S04]  /*0210*/  FFMA R0, R3, R0, -0.16641564667224884033 ;  /* 0xbe2a68dd03007423 */ /* 0x000fc80000000000 */
[----:B------:R-:W-:-:S04]  /*0220*/  FFMA R0, R3, R0, 0.19988867640495300293 ;  /* 0x3e4caf9e03007423 */ /* 0x000fc80000000000 */
[----:B------:R-:W-:-:S04]  /*0230*/  FFMA R0, R3, R0, -0.25000196695327758789 ;  /* 0xbe80004203007423 */ /* 0x000fc80000000000 */
[----:B------:R-:W-:-:S04]  /*0240*/  FFMA R0, R3, R0, 0.33333510160446166992 ;  /* 0x3eaaaae603007423 */ /* 0x000fc80000000000 */
[----:B------:R-:W-:-:S04]  /*0250*/  FFMA R0, R3, R0, -0.5 ;  /* 0xbf00000003007423 */ /* 0x000fc80000000000 */
[----:B------:R-:W-:-:S04]  /*0260*/  FMUL R0, R3, R0 ;  /* 0x0000000003007220 */ /* 0x000fc80000400000 */
[----:B------:R-:W-:Y:S01]  /*0270*/  FFMA R3, R3, R0, R3 ;  /* 0x0000000003037223 */ /* 0x000fe20000000003 */
[----:B------:R-:W-:-:S03]  /*0280*/  @P0 MOV R0, 0x7f800000 ;  /* 0x7f80000000000802 */ /* 0x000fc60000000f00 */
[----:B------:R-:W-:Y:S02]  /*0290*/  FFMA R3, R4, 0.69314718246459960938, R3 ;  /* 0x3f31721804037823 */ /* 0x000fe40000000003 */
[C---:B------:R-:W-:Y:S01]  /*02a0*/  @P1 FFMA R3, R7.reuse, R0, +INF ;  /* 0x7f80000007031423 */ /* 0x040fe20000000000 */
[----:B------:R-:W-:-:S04]  /*02b0*/  @P0 FSETP.NEU.AND P1, PT, R7, RZ, PT ;  /* 0x000000ff0700020b */ /* 0x000fc80003f2d000 */
[----:B------:R-:W-:-:S05]  /*02c0*/  @P0 FSEL R3, R3, -RZ, P1 ;  /* 0x800000ff03030208 */ /* 0x000fca0000800000 */
[----:B------:R-:W-:-:S04]  /*02d0*/  FMUL R0, R2, R3 ;  /* 0x0000000302007220 */ /* 0x000fc80000400000 */
[C---:B------:R-:W-:Y:S01]  /*02e0*/  FFMA R2, |R0|.reuse, -R9, 0.5 ;  /* 0x3f00000000027423 */ /* 0x040fe20000000a09 */
[C---:B------:R-:W-:Y:S01]  /*02f0*/  FSETP.NEU.AND P1, PT, |R0|.reuse, 1, PT ;  /* 0x3f8000000000780b */ /* 0x040fe20003f2d200 */
[----:B------:R-:W-:Y:S01]  /*0300*/  HFMA2 R9, -RZ, RZ, 1.9599609375, 20144 ;  /* 0x3fd774ebff097431 */ /* 0x000fe200000001ff */
[----:B------:R-:W-:Y:S01]  /*0310*/  FSETP.GT.AND P0, PT, |R0|, 0.56000000238418579102, PT ;  /* 0x3f0f5c290000780b */ /* 0x000fe20003f04200 */
[----:B------:R-:W0:Y:S02]  /*0320*/  MUFU.RSQ R3, R2 ;  /* 0x0000000200037308 */ /* 0x000e240000001400 */
[----:B0-----:R-:W-:Y:S01]  /*0330*/  FMUL R4, R2, R3 ;  /* 0x0000000302047220 */ /* 0x001fe20000400000 */
[----:B------:R-:W-:-:S04]  /*0340*/  FMUL R3, R3, -0.5 ;  /* 0xbf00000003037820 */ /* 0x000fc80000400000 */
[----:B------:R-:W-:-:S04]  /*0350*/  FFMA R3, R4, R3, 0.5 ;  /* 0x3f00000004037423 */ /* 0x000fc80000000003 */
[----:B------:R-:W-:-:S05]  /*0360*/  FFMA R3, R4, R3, R4 ;  /* 0x0000000304037223 */ /* 0x000fca0000000004 */
[----:B------:R-:W-:Y:S02]  /*0370*/  FSEL R3, R3, RZ, P1 ;  /* 0x000000ff03037208 */ /* 0x000fe40000800000 */
[----:B------:R-:W-:Y:S02]  /*0380*/  FSETP.GT.AND P1, PT, R0, 0.56000000238418579102, PT ;  /* 0x3f0f5c290000780b */ /* 0x000fe40003f24000 */
[----:B------:R-:W-:-:S04]  /*0390*/  FSEL R3, R3, |R0|, P0 ;  /* 0x4000000003037208 */ /* 0x000fc80000000000 */
[----:B------:R-:W-:Y:S02]  /*03a0*/  LOP3.LUT R4, R3, 0x80000000, R0, 0xb8, !PT ;  /* 0x8000000003047812 */ /* 0x000fe400078eb800 */
[----:B------:R-:W-:-:S03]  /*03b0*/  MOV R3, 0x3d10ecef ;  /* 0x3d10ecef00037802 */ /* 0x000fc60000000f00 */
[----:B------:R-:W-:-:S04]  /*03c0*/  FMUL R6, R4, R4 ;  /* 0x0000000404067220 */ /* 0x000fc80000400000 */
[----:B------:R-:W-:-:S04]  /*03d0*/  FFMA R3, R6, R3, 0.016980519518256187439 ;  /* 0x3c8b1abb06037423 */ /* 0x000fc80000000003 */
[----:B------:R-:W-:-:S04]  /*03e0*/  FFMA R3, R6, R3, 0.030762933194637298584 ;  /* 0x3cfc028c06037423 */ /* 0x000fc80000000003 */
[----:B------:R-:W-:-:S04]  /*03f0*/  FFMA R3, R6, R3, 0.044709417968988418579 ;  /* 0x3d37213906037423 */ /* 0x000fc80000000003 */
[C---:B------:R-:W-:Y:S02]  /*0400*/  FFMA R7, R6.reuse, R3, 0.074989043176174163818 ;  /* 0x3d9993db06077423 */ /* 0x040fe40000000003 */
[----:B------:R-:W0:Y:S02]  /*0410*/  LDC.64 R2, c[0x0][0x380] ;  /* 0x0000e000ff027b82 */ /* 0x000e240000000a00 */
[----:B------:R-:W-:-:S04]  /*0420*/  FFMA R7, R6, R7, 0.16666707396507263184 ;  /* 0x3e2aaac606077423 */ /* 0x000fc80000000007 */
[----:B------:R-:W-:-:S04]  /*0430*/  FMUL R7, R6, R7 ;  /* 0x0000000706077220 */ /* 0x000fc80000400000 */
[----:B------:R-:W-:-:S05]  /*0440*/  FFMA R7, R4, R7, R4 ;  /* 0x0000000704077223 */ /* 0x000fca0000000004 */
[----:B------:R-:W-:-:S05]  /*0450*/  FSEL R0, R7, -R7, P0 ;  /* 0x8000000707007208 */ /* 0x000fca0000000000 */
[----:B------:R-:W-:Y:S01]  /*0460*/  @!P1 FFMA R7, R9, 0.93318945169448852539, R0 ;  /* 0x3f6ee58109079823 */ /* 0x000fe20000000000 */
[----:B0-----:R-:W-:-:S04]  /*0470*/  IMAD.WIDE.U32 R2, R5, 0x4, R2 ;  /* 0x0000000405027825 */ /* 0x001fc800078e0002 */
[----:B------:R-:W-:-:S05]  /*0480*/  @P0 FADD R7, R7, R7 ;  /* 0x0000000707070221 */ /* 0x000fca0000000000 */
[----:B------:R-:W-:Y:S01]  /*0490*/  STG.E desc[UR6][R2.64], R7 ;  /* 0x0000000702007986 */ /* 0x000fe2000c101906 */
[----:B------:R-:W-:Y:S05]  /*04a0*/  EXIT ;  /* 0x000000000000794d */ /* 0x000fea0003800000 */
.L_x_1:
        /* <DEDUP_REMOVED lines=13> */
.L_x_6:


//--------------------- .text.default_function_kernel_3 --------------------------
	.section	.text.default_function_kernel_3,"ax",@progbits
	.align	128
        .global         default_function_kernel_3
        .type           default_function_kernel_3,@function
        .size           default_function_kernel_3,(.L_x_7 - default_function_kernel_3)
        .other          default_function_kernel_3,@"STO_CUDA_ENTRY STV_DEFAULT"
default_function_kernel_3:
.text.default_function_kernel_3:
        /* <DEDUP_REMOVED lines=75> */
.L_x_2:
        /* <DEDUP_REMOVED lines=13> */
.L_x_7:


//--------------------- .text.default_function_kernel_2 --------------------------
	.section	.text.default_function_kernel_2,"ax",@progbits
	.align	128
        .global         default_function_kernel_2
        .type           default_function_kernel_2,@function
        .size           default_function_kernel_2,(.L_x_8 - default_function_kernel_2)
        .other          default_function_kernel_2,@"STO_CUDA_ENTRY STV_DEFAULT"
default_function_kernel_2:
.text.default_function_kernel_2:
        /* <DEDUP_REMOVED lines=8> */
[----:B--2---:R-:W2:Y:S02]  /*0080*/  LDG.E.CONSTANT R2, desc[UR6][R2.64] ;  /* 0x0000000602027981 */ /* 0x004ea4000c1e9900 */
[C---:B--2---:R-:W-:Y:S01]  /*0090*/  FFMA R4, R2.reuse, R2, -1 ;  /* 0xbf80000002047423 */ /* 0x044fe20000000002 */
[----:B------:R-:W-:-:S03]  /*00a0*/  FADD R0, R2, -1 ;  /* 0xbf80000002007421 */ /* 0x000fc60000000000 */
[----:B------:R-:W0:Y:S01]  /*00b0*/  MUFU.RSQ R7, R4 ;  /* 0x0000000400077308 */ /* 0x000e220000001400 */
[----:B------:R-:W-:Y:S02]  /*00c0*/  FSETP.NEU.AND P1, PT, R4, RZ, PT ;  /* 0x000000ff0400720b */ /* 0x000fe40003f2d000 */
[----:B------:R-:W-:Y:S01]  /*00d0*/  ISETP.GT.U32.AND P0, PT, R0, 0x4b000000, PT ;  /* 0x4b0000000000780c */ /* 0x000fe20003f04070 */
[----:B0-----:R-:W-:Y:S01]  /*00e0*/  FMUL R9, R4, R7 ;  /* 0x0000000704097220 */ /* 0x001fe20000400000 */
[----:B------:R-:W-:-:S03]  /*00f0*/  FMUL R6, R7, 0.5 ;  /* 0x3f00000007067820 */ /* 0x000fc60000400000 */
[----:B------:R-:W-:-:S04]  /*0100*/  FFMA R7, -R9, R9, R4 ;  /* 0x0000000909077223 */ /* 0x000fc80000000104 */
[----:B------:R-:W-:Y:S01]  /*0110*/  FFMA R6, R6, R7, R9 ;  /* 0x0000000706067223 */ /* 0x000fe20000000009 */
[----:B------:R-:W-:-:S04]  /*0120*/  HFMA2 R7, -RZ, RZ, 1.625, 0 ;  /* 0x3e800000ff077431 */ /* 0x000fc800000001ff */
[----:B------:R-:W-:-:S04]  /*0130*/  FSEL R6, R6, RZ, P1 ;  /* 0x000000ff06067208 */ /* 0x000fc80000800000 */
[----:B------:R-:W-:-:S05]  /*0140*/  FSEL R3, R6, -1.0000001192092895508, !P0 ;  /* 0xbf80000106037808 */ /* 0x000fca0004000000 */
[----:B------:R-:W-:-:S04]  /*0150*/  FADD R0, R0, R3 ;  /* 0x0000000300007221 */ /* 0x000fc80000000000 */
[C---:B------:R-:W-:Y:S01]  /*0160*/  FADD.RZ R2, R0.reuse, 1 ;  /* 0x3f80000000027421 */ /* 0x040fe2000000c000 */
[----:B------:R-:W-:-:S04]  /*0170*/  ISETP.GE.U32.AND P1, PT, R0, 0x7f800000, PT ;  /* 0x7f8000000000780c */ /* 0x000fc80003f26070 */
[----:B------:R-:W-:Y:S02]  /*0180*/  IADD3 R2, PT, PT, R2, -0x3f400000, RZ ;  /* 0xc0c0000002027810 */ /* 0x000fe40007ffe0ff */
[----:B------:R-:W-:Y:S02]  /*0190*/  ISETP.GT.AND P2, PT, R0, -0x40800000, P1 ;  /* 0xbf8000000000780c */ /* 0x000fe40000f44270 */
[----:B------:R-:W-:-:S04]  /*01a0*/  LOP3.LUT R3, R2, 0xff800000, RZ, 0xc0, !PT ;  /* 0xff80000002037812 */ /* 0x000fc800078ec0ff */
[----:B------:R-:W-:Y:S02]  /*01b0*/  IADD3 R4, PT, PT, -R3, 0x40800000, RZ ;  /* 0x4080000003047810 */ /* 0x000fe40007ffe1ff */
[----:B------:R-:W-:Y:S02]  /*01c0*/  IADD3 R2, PT, PT, R0, -R3, RZ ;  /* 0x8000000300027210 */ /* 0x000fe40007ffe0ff */
[----:B------:R-:W-:Y:S01]  /*01d0*/  @P1 MOV R9, 0x7f800000 ;  /* 0x7f80000000091802 */ /* 0x000fe20000000f00 */
[----:B------:R-:W-:Y:S01]  /*01e0*/  FFMA R7, R4, R7, -1 ;  /* 0xbf80000004077423 */ /* 0x000fe20000000007 */
[----:B------:R-:W-:-:S03]  /*01f0*/  MOV R4, 0x3d39bf78 ;  /* 0x3d39bf7800047802 */ /* 0x000fc60000000f00 */
[----:B------:R-:W-:-:S04]  /*0200*/  FADD R7, R2, R7 ;  /* 0x0000000702077221 */ /* 0x000fc80000000000 */
[----:B------:R-:W-:Y:S01]  /*0210*/  FFMA R2, R7, -R4, 0.10546888411045074463 ;  /* 0x3dd8001207027423 */ /* 0x000fe20000000804 */
[----:B------:R-:W-:-:S03]  /*0220*/  I2FP.F32.S32 R4, R3 ;  /* 0x0000000300047245 */ /* 0x000fc60000201400 */
[C---:B------:R-:W-:Y:S02]  /*0230*/  FFMA R2, R7.reuse, R2, -0.13229703903198242188 ;  /* 0xbe0778e007027423 */ /* 0x040fe40000000002 */
[----:B------:R-:W-:Y:S02]  /*0240*/  FMUL R4, R4, 1.1920928955078125e-07 ;  /* 0x3400000004047820 */ /* 0x000fe40000400000 */
[----:B------:R-:W-:-:S04]  /*0250*/  FFMA R2, R7, R2, 0.14491446316242218018 ;  /* 0x3e14647507027423 */ /* 0x000fc80000000002 */
[----:B------:R-:W-:-:S04]  /*0260*/  FFMA R2, R7, R2, -0.16641564667224884033 ;  /* 0xbe2a68dd07027423 */ /* 0x000fc80000000002 */
[----:B------:R-:W-:-:S04]  /*0270*/  FFMA R2, R7, R2, 0.19988867640495300293 ;  /* 0x3e4caf9e07027423 */ /* 0x000fc80000000002 */
[----:B------:R-:W-:-:S04]  /*0280*/  FFMA R2, R7, R2, -0.25000196695327758789 ;  /* 0xbe80004207027423 */ /* 0x000fc80000000002 */
[----:B------:R-:W-:-:S04]  /*0290*/  FFMA R2, R7, R2, 0.33333510160446166992 ;  /* 0x3eaaaae607027423 */ /* 0x000fc80000000002 */
[----:B------:R-:W-:-:S04]  /*02a0*/  FFMA R2, R7, R2, -0.5 ;  /* 0xbf00000007027423 */ /* 0x000fc80000000002 */
[C---:B------:R-:W-:Y:S02]  /*02b0*/  FMUL R6, R7.reuse, R2 ;  /* 0x0000000207067220 */ /* 0x040fe40000400000 */
[----:B------:R-:W0:Y:S02]  /*02c0*/  LDC.64 R2, c[0x0][0x380] ;  /* 0x0000e000ff027b82 */ /* 0x000e240000000a00 */
[----:B------:R-:W-:-:S04]  /*02d0*/  FFMA R7, R7, R6, R7 ;  /* 0x0000000607077223 */ /* 0x000fc80000000007 */
[----:B------:R-:W-:Y:S01]  /*02e0*/  FFMA R4, R4, 0.69314718246459960938, R7 ;  /* 0x3f31721804047823 */ /* 0x000fe20000000007 */
[C---:B------:R-:W-:Y:S01]  /*02f0*/  @P2 FFMA R4, R0.reuse, R9, +INF ;  /* 0x7f80000000042423 */ /* 0x040fe20000000009 */
[----:B------:R-:W-:-:S04]  /*0300*/  @P1 FSETP.NEU.AND P2, PT, R0, RZ, PT ;  /* 0x000000ff0000120b */ /* 0x000fc80003f4d000 */
[----:B------:R-:W-:-:S05]  /*0310*/  @P1 FSEL R4, R4, -RZ, P2 ;  /* 0x800000ff04041208 */ /* 0x000fca0001000000 */
[----:B------:R-:W-:Y:S01]  /*0320*/  @P0 FADD R4, R4, 0.69314718246459960938 ;  /* 0x3f31721804040421 */ /* 0x000fe20000000000 */
[----:B0-----:R-:W-:-:S05]  /*0330*/  IMAD.WIDE.U32 R2, R5, 0x4, R2 ;  /* 0x0000000405027825 */ /* 0x001fca00078e0002 */
[----:B------:R-:W-:Y:S01]  /*0340*/  STG.E desc[UR6][R2.64], R4 ;  /* 0x0000000402007986 */ /* 0x000fe2000c101906 */
[----:B------:R-:W-:Y:S05]  /*0350*/  EXIT ;  /* 0x000000000000794d */ /* 0x000fea0003800000 */
.L_x_3:
        /* <DEDUP_REMOVED lines=10> */
.L_x_8:


//--------------------- .text.default_function_kernel --------------------------
	.section	.text.default_function_kernel,"ax",@progbits
	.align	128
        .global         default_function_kernel
        .type           default_function_kernel,@function
        .size           default_function_kernel,(.L_x_9 - default_function_kernel)
        .other          default_function_kernel,@"STO_CUDA_ENTRY STV_DEFAULT"
default_function_kernel:
.text.default_function_kernel:
[----:B------:R-:W-:Y:S01]  /*0000*/  LDC R1, c[0x0][0x37c] ;  /* 0x0000df00ff017b82 */ /* 0x000fe20000000800 */
[----:B------:R-:W0:Y:S07]  /*0010*/  S2R R9, SR_CTAID.X ;  /* 0x0000000000097919 */ /* 0x000e2e0000002500 */
[----:B------:R-:W0:Y:S01]  /*0020*/  LDC.64 R2, c[0x0][0x388] ;  /* 0x0000e200ff027b82 */ /* 0x000e220000000a00 */
[----:B------:R-:W1:Y:S07]  /*0030*/  LDCU.64 UR4, c[0x0][0x358] ;  /* 0x00006b00ff0477ac */ /* 0x000e6e0008000a00 */
[----:B------:R-:W2:Y:S01]  /*0040*/  LDC.64 R4, c[0x0][0x380] ;  /* 0x0000e000ff047b82 */ /* 0x000ea20000000a00 */
[----:B0-----:R-:W-:-:S06]  /*0050*/  IMAD.WIDE.U32 R2, R9, 0x4, R2 ;  /* 0x0000000409027825 */ /* 0x001fcc00078e0002 */
[----:B-1----:R-:W3:Y:S01]  /*0060*/  LDG.E.CONSTANT R2, desc[UR4][R2.64] ;  /* 0x0000000402027981 */ /* 0x002ee2000c1e9900 */
[----:B--2---:R-:W-:-:S04]  /*0070*/  IMAD.WIDE.U32 R4, R9, 0x4, R4 ;  /* 0x0000000409047825 */ /* 0x004fc800078e0004 */
[----:B---3--:R-:W-:-:S05]  /*0080*/  FMUL R0, R2, 1.4426950216293334961 ;  /* 0x3fb8aa3b02007820 */ /* 0x008fca0000400000 */
[----:B------:R-:W-:-:S13]  /*0090*/  FSETP.GEU.AND P0, PT, R0, -126, PT ;  /* 0xc2fc00000000780b */ /* 0x000fda0003f0e000 */
[----:B------:R-:W-:-:S04]  /*00a0*/  @!P0 FMUL R0, R0, 0.5 ;  /* 0x3f00000000008820 */ /* 0x000fc80000400000 */
[----:B------:R-:W0:Y:S02]  /*00b0*/  MUFU.EX2 R7, R0 ;  /* 0x0000000000077308 */ /* 0x000e240000000800 */
[----:B0-----:R-:W-:-:S05]  /*00c0*/  @!P0 FMUL R7, R7, R7 ;  /* 0x0000000707078220 */ /* 0x001fca0000400000 */
[----:B------:R-:W-:Y:S01]  /*00d0*/  STG.E desc[UR4][R4.64], R7 ;  /* 0x0000000704007986 */ /* 0x000fe2000c101904 */
[----:B------:R-:W-:Y:S05]  /*00e0*/  EXIT ;  /* 0x000000000000794d */ /* 0x000fea0003800000 */
.L_x_4:
        /* <DEDUP_REMOVED lines=9> */
.L_x_9:


//--------------------- .nv.shared.default_function_kernel_1 --------------------------
	.section	.nv.shared.default_function_kernel_1,"aw",@nobits
	.sectionflags	@""
	.align	4
.nv.shared.default_function_kernel_1:
	.zero		1216


//--------------------- .nv.shared.reserved.0     --------------------------
	.section	.nv.shared.reserved.0,"aw",@nobits
	.weak		__nv_reservedSMEM_offset_0_alias
	.size		__nv_reservedSMEM_offset_0_alias, 0, 64
	.other		__nv_reservedSMEM_offset_0_alias,@"STO_CUDA_RESERVED_SHARED STV_DEFAULT"
__nv_reservedSMEM_offset_0_alias:
	.zero		0
	.zero		64


//--------------------- .nv.constant0.default_function_kernel_1 --------------------------
	.section	.nv.constant0.default_function_kernel_1,"a",@progbits
	.sectionflags	@""
	.align	4
.nv.constant0.default_function_kernel_1:
	.zero		912


//--------------------- .nv.constant0.default_function_kernel_4 --------------------------
	.section	.nv.constant0.default_function_kernel_4,"a",@progbits
	.sectionflags	@""
	.align	4
.nv.constant0.default_function_kernel_4:
	.zero		912


//--------------------- .nv.constant0.default_function_kernel_3 --------------------------
	.section	.nv.constant0.default_function_kernel_3,"a",@progbits
	.sectionflags	@""
	.align	4
.nv.constant0.default_function_kernel_3:
	.zero		912


//--------------------- .nv.constant0.default_function_kernel_2 --------------------------
	.section	.nv.constant0.default_function_kernel_2,"a",@progbits
	.sectionflags	@""
	.align	4
.nv.constant0.default_function_kernel_2:
	.zero		912


//--------------------- .nv.constant0.default_function_kernel --------------------------
	.section	.nv.constant0.default_function_kernel,"a",@progbits
	.sectionflags	@""
	.align	4
.nv.constant0.default_function_kernel:
	.zero		912


//--------------------- SYMBOLS --------------------------

	.type		.nv.reservedSmem.offset0,@object
	.size		.nv.reservedSmem.offset0,0x4
	.type		.nv.reservedSmem.cap,@object
	.size		.nv.reservedSmem.cap,0x4
